//
// Generated by NVIDIA NVVM Compiler
//
// Compiler Build ID: CL-36424714
// Cuda compilation tools, release 13.0, V13.0.88
// Based on NVVM 20.0.0
//

.version 9.0
.target sm_100
.address_size 64

	// .globl	_Z10findMinMaxPKfS0_PfS1_
// _ZZ10findMinMaxPKfS0_PfS1_E6ds_min has been demoted
// _ZZ10findMinMaxPKfS0_PfS1_E6ds_max has been demoted

.visible .entry _Z10findMinMaxPKfS0_PfS1_(
	.param .u64 .ptr .align 1 _Z10findMinMaxPKfS0_PfS1__param_0,
	.param .u64 .ptr .align 1 _Z10findMinMaxPKfS0_PfS1__param_1,
	.param .u64 .ptr .align 1 _Z10findMinMaxPKfS0_PfS1__param_2,
	.param .u64 .ptr .align 1 _Z10findMinMaxPKfS0_PfS1__param_3
)
{
	.reg .pred 	%p<7>;
	.reg .b32 	%r<16>;
	.reg .b32 	%f<9>;
	.reg .b64 	%rd<15>;
	// demoted variable
	.shared .align 4 .b8 _ZZ10findMinMaxPKfS0_PfS1_E6ds_min[4096];
	// demoted variable
	.shared .align 4 .b8 _ZZ10findMinMaxPKfS0_PfS1_E6ds_max[4096];
	ld.param.u64 	%rd3, [_Z10findMinMaxPKfS0_PfS1__param_0];
	ld.param.u64 	%rd4, [_Z10findMinMaxPKfS0_PfS1__param_1];
	ld.param.u64 	%rd1, [_Z10findMinMaxPKfS0_PfS1__param_2];
	ld.param.u64 	%rd2, [_Z10findMinMaxPKfS0_PfS1__param_3];
	cvta.to.global.u64 	%rd5, %rd4;
	cvta.to.global.u64 	%rd6, %rd3;
	mov.u32 	%r1, %ctaid.x;
	mov.u32 	%r15, %ntid.x;
	mov.u32 	%r3, %tid.x;
	mad.lo.s32 	%r9, %r1, %r15, %r3;
	mul.wide.s32 	%rd7, %r9, 4;
	add.s64 	%rd8, %rd6, %rd7;
	ld.global.f32 	%f3, [%rd8];
	shl.b32 	%r10, %r3, 2;
	mov.u32 	%r11, _ZZ10findMinMaxPKfS0_PfS1_E6ds_min;
	add.s32 	%r4, %r11, %r10;
	st.shared.f32 	[%r4], %f3;
	add.s64 	%rd9, %rd5, %rd7;
	ld.global.f32 	%f4, [%rd9];
	mov.u32 	%r12, _ZZ10findMinMaxPKfS0_PfS1_E6ds_max;
	add.s32 	%r5, %r12, %r10;
	st.shared.f32 	[%r5], %f4;
	bar.sync 	0;
	setp.lt.u32 	%p1, %r15, 2;
	@%p1 bra 	$L__BB0_7;
$L__BB0_1:
	mov.u32 	%r6, %r15;
	shr.u32 	%r15, %r6, 1;
	setp.ge.u32 	%p2, %r3, %r15;
	@%p2 bra 	$L__BB0_6;
	shl.b32 	%r8, %r15, 2;
	add.s32 	%r13, %r4, %r8;
	ld.shared.f32 	%f1, [%r13];
	ld.shared.f32 	%f5, [%r4];
	setp.geu.f32 	%p3, %f1, %f5;
	@%p3 bra 	$L__BB0_4;
	st.shared.f32 	[%r4], %f1;
$L__BB0_4:
	add.s32 	%r14, %r5, %r8;
	ld.shared.f32 	%f2, [%r14];
	ld.shared.f32 	%f6, [%r5];
	setp.leu.f32 	%p4, %f2, %f6;
	@%p4 bra 	$L__BB0_6;
	st.shared.f32 	[%r5], %f2;
$L__BB0_6:
	bar.sync 	0;
	setp.gt.u32 	%p5, %r6, 3;
	@%p5 bra 	$L__BB0_1;
$L__BB0_7:
	setp.ne.s32 	%p6, %r3, 0;
	@%p6 bra 	$L__BB0_9;
	ld.shared.f32 	%f7, [_ZZ10findMinMaxPKfS0_PfS1_E6ds_min];
	cvta.to.global.u64 	%rd10, %rd1;
	mul.wide.u32 	%rd11, %r1, 4;
	add.s64 	%rd12, %rd10, %rd11;
	st.global.f32 	[%rd12], %f7;
	ld.shared.f32 	%f8, [_ZZ10findMinMaxPKfS0_PfS1_E6ds_max];
	cvta.to.global.u64 	%rd13, %rd2;
	add.s64 	%rd14, %rd13, %rd11;
	st.global.f32 	[%rd14], %f8;
$L__BB0_9:
	ret;

}


// ===== COMPILED SASS (sm_100) =====

	.target	sm_100

	.elftype	@"ET_EXEC"


//--------------------- .note.nv.tkinfo           --------------------------
	.section	.note.nv.tkinfo,"",@"SHT_NOTE"
	.sectionflags	@"SHF_NOTE_NV_TKINFO"
	.tkinfo
        /*0018*/ 	.word	0x00000002
        /*0030*/ 	.string	""
        /*0030*/ 	.string	"ptxas"
        /*0030*/ 	.string	"Cuda compilation tools, release 13.0, V13.0.88"
        /*0030*/ 	.string	"Build cuda_13.0.r13.0/compiler.36424714_0"
        /*0030*/ 	.string	"-arch sm_100 -m 64 "



//--------------------- .note.nv.cuinfo           --------------------------
	.section	.note.nv.cuinfo,"",@"SHT_NOTE"
	.sectionflags	@"SHF_NOTE_NV_CUINFO"
        /*0018*/ 	.short	0x0002
        /*001a*/ 	.short	0x0064
        /*001c*/ 	.short	0x0082
	.zero		2


//--------------------- .nv.info                  --------------------------
	.section	.nv.info,"",@"SHT_CUDA_INFO"
	.align	4


	//----- nvinfo : EIATTR_REGCOUNT
	.align		4
        /*0000*/ 	.byte	0x04, 0x2f
        /*0002*/ 	.short	(.L_1 - .L_0)
	.align		4
.L_0:
        /*0004*/ 	.word	index@(_Z10findMinMaxPKfS0_PfS1_)
        /*0008*/ 	.word	0x0000000e


	//----- nvinfo : EIATTR_FRAME_SIZE
	.align		4
.L_1:
        /*000c*/ 	.byte	0x04, 0x11
        /*000e*/ 	.short	(.L_3 - .L_2)
	.align		4
.L_2:
        /*0010*/ 	.word	index@(_Z10findMinMaxPKfS0_PfS1_)
        /*0014*/ 	.word	0x00000000


	//----- nvinfo : EIATTR_MIN_STACK_SIZE
	.align		4
.L_3:
        /*0018*/ 	.byte	0x04, 0x12
        /*001a*/ 	.short	(.L_5 - .L_4)
	.align		4
.L_4:
        /*001c*/ 	.word	index@(_Z10findMinMaxPKfS0_PfS1_)
        /*0020*/ 	.word	0x00000000
.L_5:


//--------------------- .nv.compat                --------------------------
	.section	.nv.compat,"",@"SHT_CUDA_COMPAT_INFO"
	.align	4
        /*0000*/ 	.byte	0x02, 0x09, 0x00, 0x00, 0x02, 0x02, 0x01, 0x00, 0x02, 0x05, 0x05, 0x00, 0x03, 0x07, 0x01, 0x01
        /*0010*/ 	.byte	0x02, 0x03, 0x00, 0x00, 0x02, 0x06, 0x01, 0x00, 0x04, 0x0b, 0x08, 0x00, 0x09, 0x00, 0x00, 0x00
        /*0020*/ 	.byte	0x00, 0x00, 0x00, 0x00


//--------------------- .nv.info._Z10findMinMaxPKfS0_PfS1_ --------------------------
	.section	.nv.info._Z10findMinMaxPKfS0_PfS1_,"",@"SHT_CUDA_INFO"
	.sectionflags	@""
	.align	4


	//----- nvinfo : EIATTR_CUDA_API_VERSION
	.align		4
        /*0000*/ 	.byte	0x04, 0x37
        /*0002*/ 	.short	(.L_7 - .L_6)
.L_6:
        /*0004*/ 	.word	0x00000082


	//----- nvinfo : EIATTR_KPARAM_INFO
	.align		4
.L_7:
        /*0008*/ 	.byte	0x04, 0x17
        /*000a*/ 	.short	(.L_9 - .L_8)
.L_8:
        /*000c*/ 	.word	0x00000000
        /*0010*/ 	.short	0x0003
        /*0012*/ 	.short	0x0018
        /*0014*/ 	.byte	0x00, 0xf5, 0x21, 0x00


	//----- nvinfo : EIATTR_KPARAM_INFO
	.align		4
.L_9:
        /*0018*/ 	.byte	0x04, 0x17
        /*001a*/ 	.short	(.L_11 - .L_10)
.L_10:
        /*001c*/ 	.word	0x00000000
        /*0020*/ 	.short	0x0002
        /*0022*/ 	.short	0x0010
        /*0024*/ 	.byte	0x00, 0xf5, 0x21, 0x00


	//----- nvinfo : EIATTR_KPARAM_INFO
	.align		4
.L_11:
        /*0028*/ 	.byte	0x04, 0x17
        /*002a*/ 	.short	(.L_13 - .L_12)
.L_12:
        /*002c*/ 	.word	0x00000000
        /*0030*/ 	.short	0x0001
        /*0032*/ 	.short	0x0008
        /*0034*/ 	.byte	0x00, 0xf5, 0x21, 0x00


	//----- nvinfo : EIATTR_KPARAM_INFO
	.align		4
.L_13:
        /*0038*/ 	.byte	0x04, 0x17
        /*003a*/ 	.short	(.L_15 - .L_14)
.L_14:
        /*003c*/ 	.word	0x00000000
        /*0040*/ 	.short	0x0000
        /*0042*/ 	.short	0x0000
        /*0044*/ 	.byte	0x00, 0xf5, 0x21, 0x00


	//----- nvinfo : EIATTR_SPARSE_MMA_MASK
	.align		4
.L_15:
        /*0048*/ 	.byte	0x03, 0x50
        /*004a*/ 	.short	0x0000


	//----- nvinfo : EIATTR_MAXREG_COUNT
	.align		4
        /*004c*/ 	.byte	0x03, 0x1b
        /*004e*/ 	.short	0x00ff


	//----- nvinfo : EIATTR_NUM_BARRIERS
	.align		4
        /*0050*/ 	.byte	0x02, 0x4c
        /*0052*/ 	.byte	0x01
	.zero		1


	//----- nvinfo : EIATTR_MERCURY_ISA_VERSION
	.align		4
        /*0054*/ 	.byte	0x03, 0x5f
        /*0056*/ 	.short	0x0101


	//----- nvinfo : EIATTR_VRC_CTA_INIT_COUNT
	.align		4
        /*0058*/ 	.byte	0x02, 0x4a
	.zero		1
	.zero		1


	//----- nvinfo : EIATTR_EXIT_INSTR_OFFSETS
	.align		4
        /*005c*/ 	.byte	0x04, 0x1c
        /*005e*/ 	.short	(.L_17 - .L_16)


	//   ....[0]....
.L_16:
        /*0060*/ 	.word	0x000002d0


	//   ....[1]....
        /*0064*/ 	.word	0x00000390


	//----- nvinfo : EIATTR_CRS_STACK_SIZE
	.align		4
.L_17:
        /*0068*/ 	.byte	0x04, 0x1e
        /*006a*/ 	.short	(.L_19 - .L_18)
.L_18:
        /*006c*/ 	.word	0x00000000


	//----- nvinfo : EIATTR_CBANK_PARAM_SIZE
	.align		4
.L_19:
        /*0070*/ 	.byte	0x03, 0x19
        /*0072*/ 	.short	0x0020


	//----- nvinfo : EIATTR_PARAM_CBANK
	.align		4
        /*0074*/ 	.byte	0x04, 0x0a
        /*0076*/ 	.short	(.L_21 - .L_20)
	.align		4
.L_20:
        /*0078*/ 	.word	index@(.nv.constant0._Z10findMinMaxPKfS0_PfS1_)
        /*007c*/ 	.short	0x0380
        /*007e*/ 	.short	0x0020


	//----- nvinfo : EIATTR_SW_WAR
	.align		4
.L_21:
        /*0080*/ 	.byte	0x04, 0x36
        /*0082*/ 	.short	(.L_23 - .L_22)
.L_22:
        /*0084*/ 	.word	0x00000008
.L_23:


//--------------------- .nv.callgraph             --------------------------
	.section	.nv.callgraph,"",@"SHT_CUDA_CALLGRAPH"
	.align	4
	.sectionentsize	8
	.align		4
        /*0000*/ 	.word	0x00000000
	.align		4
        /*0004*/ 	.word	0xffffffff
	.align		4
        /*0008*/ 	.word	0x00000000
	.align		4
        /*000c*/ 	.word	0xfffffffe
	.align		4
        /*0010*/ 	.word	0x00000000
	.align		4
        /*0014*/ 	.word	0xfffffffd
	.align		4
        /*0018*/ 	.word	0x00000000
	.align		4
        /*001c*/ 	.word	0xfffffffc


//--------------------- .text._Z10findMinMaxPKfS0_PfS1_ --------------------------
	.section	.text._Z10findMinMaxPKfS0_PfS1_,"ax",@progbits
	.align	128
        .global         _Z10findMinMaxPKfS0_PfS1_
        .type           _Z10findMinMaxPKfS0_PfS1_,@function
        .size           _Z10findMinMaxPKfS0_PfS1_,(.L_x_5 - _Z10findMinMaxPKfS0_PfS1_)
        .other          _Z10findMinMaxPKfS0_PfS1_,@"STO_CUDA_ENTRY STV_DEFAULT"
_Z10findMinMaxPKfS0_PfS1_:
.text._Z10findMinMaxPKfS0_PfS1_:
[----:B------:R-:W-:Y:S01]  /*0000*/  LDC R1, c[0x0][0x37c] ;  /* 0x0000df00ff017b82 */ /* 0x000fe20000000800 */
[----:B------:R-:W0:Y:S07]  /*0010*/  S2R R0, SR_CTAID.X ;  /* 0x0000000000007919 */ /* 0x000e2e0000002500 */
[----:B------:R-:W1:Y:S01]  /*0020*/  LDC.64 R2, c[0x0][0x380] ;  /* 0x0000e000ff027b82 */ /* 0x000e620000000a00 */
[----:B------:R-:W0:Y:S01]  /*0030*/  LDCU UR7, c[0x0][0x360] ;  /* 0x00006c00ff0777ac */ /* 0x000e220008000800 */
[----:B------:R-:W0:Y:S01]  /*0040*/  S2R R11, SR_TID.X ;  /* 0x00000000000b7919 */ /* 0x000e220000002100 */
[----:B------:R-:W2:Y:S05]  /*0050*/  LDCU.64 UR8, c[0x0][0x358] ;  /* 0x00006b00ff0877ac */ /* 0x000eaa0008000a00 */
[----:B------:R-:W3:Y:S01]  /*0060*/  LDC.64 R4, c[0x0][0x388] ;  /* 0x0000e200ff047b82 */ /* 0x000ee20000000a00 */
[----:B0-----:R-:W-:-:S04]  /*0070*/  IMAD R7, R0, UR7, R11 ;  /* 0x0000000700077c24 */ /* 0x001fc8000f8e020b */
[----:B-1----:R-:W-:-:S04]  /*0080*/  IMAD.WIDE R2, R7, 0x4, R2 ;  /* 0x0000000407027825 */ /* 0x002fc800078e0202 */
[----:B---3--:R-:W-:Y:S02]  /*0090*/  IMAD.WIDE R4, R7, 0x4, R4 ;  /* 0x0000000407047825 */ /* 0x008fe400078e0204 */
[----:B--2---:R-:W2:Y:S04]  /*00a0*/  LDG.E R2, desc[UR8][R2.64] ;  /* 0x0000000802027981 */ /* 0x004ea8000c1e1900 */
[----:B------:R-:W3:Y:S01]  /*00b0*/  LDG.E R4, desc[UR8][R4.64] ;  /* 0x0000000804047981 */ /* 0x000ee2000c1e1900 */
[----:B------:R-:W0:Y:S01]  /*00c0*/  S2UR UR6, SR_CgaCtaId ;  /* 0x00000000000679c3 */ /* 0x000e220000008800 */
[----:B------:R-:W-:Y:S01]  /*00d0*/  UMOV UR4, 0x400 ;  /* 0x0000040000047882 */ /* 0x000fe20000000000 */
[----:B------:R-:W-:Y:S02]  /*00e0*/  UISETP.GE.U32.AND UP0, UPT, UR7, 0x2, UPT ;  /* 0x000000020700788c */ /* 0x000fe4000bf06070 */
[----:B------:R-:W-:-:S02]  /*00f0*/  UIADD3 UR5, UPT, UPT, UR4, 0x1000, URZ ;  /* 0x0000100004057890 */ /* 0x000fc4000fffe0ff */
[----:B0-----:R-:W-:Y:S02]  /*0100*/  ULEA UR4, UR6, UR4, 0x18 ;  /* 0x0000000406047291 */ /* 0x001fe4000f8ec0ff */
[----:B------:R-:W-:-:S04]  /*0110*/  ULEA UR5, UR6, UR5, 0x18 ;  /* 0x0000000506057291 */ /* 0x000fc8000f8ec0ff */
[C---:B------:R-:W-:Y:S02]  /*0120*/  LEA R7, R11.reuse, UR4, 0x2 ;  /* 0x000000040b077c11 */ /* 0x040fe4000f8e10ff */
[----:B------:R-:W-:-:S03]  /*0130*/  LEA R9, R11, UR5, 0x2 ;  /* 0x000000050b097c11 */ /* 0x000fc6000f8e10ff */
[----:B--2---:R0:W-:Y:S04]  /*0140*/  STS [R7], R2 ;  /* 0x0000000207007388 */ /* 0x0041e80000000800 */
[----:B---3--:R0:W-:Y:S01]  /*0150*/  STS [R9], R4 ;  /* 0x0000000409007388 */ /* 0x0081e20000000800 */
[----:B------:R-:W-:Y:S06]  /*0160*/  BAR.SYNC.DEFER_BLOCKING 0x0 ;  /* 0x0000000000007b1d */ /* 0x000fec0000010000 */
[----:B------:R-:W-:Y:S05]  /*0170*/  BRA.U !UP0, `(.L_x_0) ;  /* 0x0000000108507547 */ /* 0x000fea000b800000 */
[----:B0-----:R-:W-:-:S07]  /*0180*/  IMAD.U32 R2, RZ, RZ, UR7 ;  /* 0x00000007ff027e24 */ /* 0x001fce000f8e00ff */
.L_x_3:
[--C-:B------:R-:W-:Y:S01]  /*0190*/  IMAD.MOV.U32 R6, RZ, RZ, R2.reuse ;  /* 0x000000ffff067224 */ /* 0x100fe200078e0002 */
[----:B------:R-:W-:Y:S01]  /*01a0*/  SHF.R.U32.HI R2, RZ, 0x1, R2 ;  /* 0x00000001ff027819 */ /* 0x000fe20000011602 */
[----:B------:R-:W-:Y:S03]  /*01b0*/  BSSY.RECONVERGENT B0, `(.L_x_1) ;  /* 0x000000d000007945 */ /* 0x000fe60003800200 */
[----:B------:R-:W-:-:S13]  /*01c0*/  ISETP.GE.U32.AND P0, PT, R11, R2, PT ;  /* 0x000000020b00720c */ /* 0x000fda0003f06070 */
[----:B0-----:R-:W-:Y:S05]  /*01d0*/  @P0 BRA `(.L_x_2) ;  /* 0x0000000000280947 */ /* 0x001fea0003800000 */
[C---:B------:R-:W-:Y:S01]  /*01e0*/  LEA R3, R2.reuse, R7, 0x2 ;  /* 0x0000000702037211 */ /* 0x040fe200078e10ff */
[----:B------:R-:W-:Y:S05]  /*01f0*/  LDS R4, [R7] ;  /* 0x0000000007047984 */ /* 0x000fea0000000800 */
[----:B------:R-:W0:Y:S02]  /*0200*/  LDS R3, [R3] ;  /* 0x0000000003037984 */ /* 0x000e240000000800 */
[----:B0-----:R-:W-:Y:S01]  /*0210*/  FSETP.GEU.AND P0, PT, R3, R4, PT ;  /* 0x000000040300720b */ /* 0x001fe20003f0e000 */
[----:B------:R-:W-:-:S12]  /*0220*/  IMAD R4, R2, 0x4, R9 ;  /* 0x0000000402047824 */ /* 0x000fd800078e0209 */
[----:B------:R-:W-:Y:S04]  /*0230*/  @!P0 STS [R7], R3 ;  /* 0x0000000307008388 */ /* 0x000fe80000000800 */
[----:B------:R-:W-:Y:S04]  /*0240*/  LDS R4, [R4] ;  /* 0x0000000004047984 */ /* 0x000fe80000000800 */
[----:B------:R-:W0:Y:S02]  /*0250*/  LDS R5, [R9] ;  /* 0x0000000009057984 */ /* 0x000e240000000800 */
[----:B0-----:R-:W-:-:S13]  /*0260*/  FSETP.GT.AND P0, PT, R4, R5, PT ;  /* 0x000000050400720b */ /* 0x001fda0003f04000 */
[----:B------:R0:W-:Y:S02]  /*0270*/  @P0 STS [R9], R4 ;  /* 0x0000000409000388 */ /* 0x0001e40000000800 */
.L_x_2:
[----:B------:R-:W-:Y:S05]  /*0280*/  BSYNC.RECONVERGENT B0 ;  /* 0x0000000000007941 */ /* 0x000fea0003800200 */
.L_x_1:
[----:B------:R-:W-:Y:S01]  /*0290*/  BAR.SYNC.DEFER_BLOCKING 0x0 ;  /* 0x0000000000007b1d */ /* 0x000fe20000010000 */
[----:B------:R-:W-:-:S13]  /*02a0*/  ISETP.GT.U32.AND P0, PT, R6, 0x3, PT ;  /* 0x000000030600780c */ /* 0x000fda0003f04070 */
[----:B------:R-:W-:Y:S05]  /*02b0*/  @P0 BRA `(.L_x_3) ;  /* 0xfffffffc00b40947 */ /* 0x000fea000383ffff */
.L_x_0:
[----:B------:R-:W-:-:S13]  /*02c0*/  ISETP.NE.AND P0, PT, R11, RZ, PT ;  /* 0x000000ff0b00720c */ /* 0x000fda0003f05270 */
[----:B------:R-:W-:Y:S05]  /*02d0*/  @P0 EXIT ;  /* 0x000000000000094d */ /* 0x000fea0003800000 */
[----:B------:R-:W1:Y:S01]  /*02e0*/  S2UR UR5, SR_CgaCtaId ;  /* 0x00000000000579c3 */ /* 0x000e620000008800 */
[----:B------:R-:W-:-:S07]  /*02f0*/  UMOV UR4, 0x400 ;  /* 0x0000040000047882 */ /* 0x000fce0000000000 */
[----:B0-----:R-:W0:Y:S08]  /*0300*/  LDC.64 R2, c[0x0][0x390] ;  /* 0x0000e400ff027b82 */ /* 0x001e300000000a00 */
[----:B------:R-:W2:Y:S01]  /*0310*/  LDC.64 R4, c[0x0][0x398] ;  /* 0x0000e600ff047b82 */ /* 0x000ea20000000a00 */
[----:B-1----:R-:W-:Y:S01]  /*0320*/  ULEA UR4, UR5, UR4, 0x18 ;  /* 0x0000000405047291 */ /* 0x002fe2000f8ec0ff */
[----:B0-----:R-:W-:-:S08]  /*0330*/  IMAD.WIDE.U32 R2, R0, 0x4, R2 ;  /* 0x0000000400027825 */ /* 0x001fd000078e0002 */
[----:B------:R-:W0:Y:S04]  /*0340*/  LDS R7, [UR4] ;  /* 0x00000004ff077984 */ /* 0x000e280008000800 */
[----:B------:R-:W1:Y:S01]  /*0350*/  LDS R9, [UR4+0x1000] ;  /* 0x00100004ff097984 */ /* 0x000e620008000800 */
[----:B--2---:R-:W-:-:S03]  /*0360*/  IMAD.WIDE.U32 R4, R0, 0x4, R4 ;  /* 0x0000000400047825 */ /* 0x004fc600078e0004 */
[----:B0-----:R-:W-:Y:S04]  /*0370*/  STG.E desc[UR8][R2.64], R7 ;  /* 0x0000000702007986 */ /* 0x001fe8000c101908 */
[----:B-1----:R-:W-:Y:S01]  /*0380*/  STG.E desc[UR8][R4.64], R9 ;  /* 0x0000000904007986 */ /* 0x002fe2000c101908 */
[----:B------:R-:W-:Y:S05]  /*0390*/  EXIT ;  /* 0x000000000000794d */ /* 0x000fea0003800000 */
.L_x_4:
[----:B------:R-:W-:-:S00]  /*03a0*/  BRA `(.L_x_4) ;  /* 0xfffffffc00fc7947 */ /* 0x000fc0000383ffff */
[----:B------:R-:W-:-:S00]  /*03b0*/  NOP ;  /* 0x0000000000007918 */ /* 0x000fc00000000000 */
        /* <DEDUP_REMOVED lines=12> */
.L_x_5:


//--------------------- .nv.shared._Z10findMinMaxPKfS0_PfS1_ --------------------------
	.section	.nv.shared._Z10findMinMaxPKfS0_PfS1_,"aw",@nobits
	.sectionflags	@""
	.align	4
.nv.shared._Z10findMinMaxPKfS0_PfS1_:
	.zero		9216


//--------------------- .nv.shared.reserved.0     --------------------------
	.section	.nv.shared.reserved.0,"aw",@nobits
	.weak		__nv_reservedSMEM_offset_0_alias
	.size		__nv_reservedSMEM_offset_0_alias, 0, 64
	.other		__nv_reservedSMEM_offset_0_alias,@"STO_CUDA_RESERVED_SHARED STV_DEFAULT"
__nv_reservedSMEM_offset_0_alias:
	.zero		0
	.zero		64


//--------------------- .nv.constant0._Z10findMinMaxPKfS0_PfS1_ --------------------------
	.section	.nv.constant0._Z10findMinMaxPKfS0_PfS1_,"a",@progbits
	.sectionflags	@""
	.align	4
.nv.constant0._Z10findMinMaxPKfS0_PfS1_:
	.zero		928


//--------------------- SYMBOLS --------------------------

	.type		.nv.reservedSmem.offset0,@object
	.size		.nv.reservedSmem.offset0,0x4
	.type		.nv.reservedSmem.cap,@object
	.size		.nv.reservedSmem.cap,0x4
